//
// Generated by NVIDIA NVVM Compiler
//
// Compiler Build ID: CL-36424714
// Cuda compilation tools, release 13.0, V13.0.88
// Based on NVVM 20.0.0
//

.version 9.0
.target sm_100
.address_size 64

	// .globl	_Z12mandelKernelffffiiPiii

.visible .entry _Z12mandelKernelffffiiPiii(
	.param .f32 _Z12mandelKernelffffiiPiii_param_0,
	.param .f32 _Z12mandelKernelffffiiPiii_param_1,
	.param .f32 _Z12mandelKernelffffiiPiii_param_2,
	.param .f32 _Z12mandelKernelffffiiPiii_param_3,
	.param .u32 _Z12mandelKernelffffiiPiii_param_4,
	.param .u32 _Z12mandelKernelffffiiPiii_param_5,
	.param .u64 .ptr .align 1 _Z12mandelKernelffffiiPiii_param_6,
	.param .u32 _Z12mandelKernelffffiiPiii_param_7,
	.param .u32 _Z12mandelKernelffffiiPiii_param_8
)
{
	.reg .pred 	%p<19>;
	.reg .b32 	%r<43>;
	.reg .b32 	%f<20>;
	.reg .b64 	%rd<7>;

	ld.param.f32 	%f9, [_Z12mandelKernelffffiiPiii_param_0];
	ld.param.f32 	%f10, [_Z12mandelKernelffffiiPiii_param_1];
	ld.param.f32 	%f11, [_Z12mandelKernelffffiiPiii_param_2];
	ld.param.f32 	%f12, [_Z12mandelKernelffffiiPiii_param_3];
	ld.param.u32 	%r20, [_Z12mandelKernelffffiiPiii_param_4];
	ld.param.u32 	%r21, [_Z12mandelKernelffffiiPiii_param_5];
	ld.param.u64 	%rd2, [_Z12mandelKernelffffiiPiii_param_6];
	ld.param.u32 	%r22, [_Z12mandelKernelffffiiPiii_param_7];
	ld.param.u32 	%r23, [_Z12mandelKernelffffiiPiii_param_8];
	cvta.to.global.u64 	%rd1, %rd2;
	mov.u32 	%r24, %ctaid.x;
	mov.u32 	%r25, %ntid.x;
	mov.u32 	%r26, %tid.x;
	mad.lo.s32 	%r27, %r24, %r25, %r26;
	shl.b32 	%r1, %r27, 1;
	mov.u32 	%r28, %ctaid.y;
	mov.u32 	%r29, %ntid.y;
	mov.u32 	%r30, %tid.y;
	mad.lo.s32 	%r31, %r28, %r29, %r30;
	shl.b32 	%r36, %r31, 1;
	add.s32 	%r3, %r36, 2;
	setp.ge.s32 	%p1, %r36, %r21;
	@%p1 bra 	$L__BB0_14;
	setp.gt.s32 	%p2, %r22, 0;
	@%p2 bra 	$L__BB0_2;
	bra.uni 	$L__BB0_10;
$L__BB0_2:
	neg.s32 	%r4, %r22;
$L__BB0_3:
	setp.lt.s32 	%p10, %r1, %r20;
	@%p10 bra 	$L__BB0_5;
$L__BB0_4:
	add.s32 	%r36, %r36, 1;
	setp.ge.u32 	%p16, %r36, %r3;
	setp.ge.s32 	%p17, %r36, %r21;
	or.pred  	%p18, %p16, %p17;
	@%p18 bra 	$L__BB0_14;
	bra.uni 	$L__BB0_3;
$L__BB0_5:
	cvt.rn.f32.u32 	%f13, %r36;
	fma.rn.f32 	%f1, %f12, %f13, %f10;
	mul.lo.s32 	%r7, %r36, %r23;
	mov.u32 	%r37, %r1;
$L__BB0_6:
	mov.u32 	%r8, %r37;
	cvt.rn.f32.s32 	%f14, %r8;
	fma.rn.f32 	%f2, %f11, %f14, %f9;
	mov.b32 	%r39, 0;
	mov.u32 	%r38, %r4;
	mov.f32 	%f18, %f1;
	mov.f32 	%f19, %f2;
$L__BB0_7:
	mul.f32 	%f5, %f19, %f19;
	mul.f32 	%f6, %f18, %f18;
	add.f32 	%f15, %f5, %f6;
	setp.gt.f32 	%p11, %f15, 0f40800000;
	mov.u32 	%r40, %r39;
	@%p11 bra 	$L__BB0_9;
	sub.f32 	%f16, %f5, %f6;
	add.f32 	%f17, %f19, %f19;
	add.f32 	%f19, %f2, %f16;
	fma.rn.f32 	%f18, %f17, %f18, %f1;
	add.s32 	%r39, %r39, 1;
	add.s32 	%r38, %r38, 1;
	setp.ne.s32 	%p12, %r38, 0;
	mov.u32 	%r40, %r22;
	@%p12 bra 	$L__BB0_7;
$L__BB0_9:
	add.s32 	%r35, %r8, %r7;
	mul.wide.s32 	%rd5, %r35, 4;
	add.s64 	%rd6, %rd1, %rd5;
	st.global.u32 	[%rd6], %r40;
	add.s32 	%r37, %r8, 1;
	setp.gt.s32 	%p13, %r8, %r1;
	setp.ge.s32 	%p14, %r37, %r20;
	or.pred  	%p15, %p13, %p14;
	@%p15 bra 	$L__BB0_4;
	bra.uni 	$L__BB0_6;
$L__BB0_10:
	setp.ge.s32 	%p3, %r1, %r20;
	@%p3 bra 	$L__BB0_13;
	mul.lo.s32 	%r16, %r36, %r23;
	mov.u32 	%r42, %r1;
$L__BB0_12:
	add.s32 	%r32, %r42, %r16;
	mul.wide.s32 	%rd3, %r32, 4;
	add.s64 	%rd4, %rd1, %rd3;
	mov.b32 	%r33, 0;
	st.global.u32 	[%rd4], %r33;
	add.s32 	%r18, %r42, 1;
	setp.le.s32 	%p4, %r42, %r1;
	setp.lt.s32 	%p5, %r18, %r20;
	and.pred  	%p6, %p4, %p5;
	mov.u32 	%r42, %r18;
	@%p6 bra 	$L__BB0_12;
$L__BB0_13:
	add.s32 	%r36, %r36, 1;
	setp.lt.u32 	%p7, %r36, %r3;
	setp.lt.s32 	%p8, %r36, %r21;
	and.pred  	%p9, %p7, %p8;
	@%p9 bra 	$L__BB0_10;
$L__BB0_14:
	ret;

}


// ===== COMPILED SASS (sm_100) =====

	.target	sm_100

	.elftype	@"ET_EXEC"


//--------------------- .note.nv.tkinfo           --------------------------
	.section	.note.nv.tkinfo,"",@"SHT_NOTE"
	.sectionflags	@"SHF_NOTE_NV_TKINFO"
	.tkinfo
        /*0018*/ 	.word	0x00000002
        /*0030*/ 	.string	""
        /*0030*/ 	.string	"ptxas"
        /*0030*/ 	.string	"Cuda compilation tools, release 13.0, V13.0.88"
        /*0030*/ 	.string	"Build cuda_13.0.r13.0/compiler.36424714_0"
        /*0030*/ 	.string	"-arch sm_100 -m 64 "



//--------------------- .note.nv.cuinfo           --------------------------
	.section	.note.nv.cuinfo,"",@"SHT_NOTE"
	.sectionflags	@"SHF_NOTE_NV_CUINFO"
        /*0018*/ 	.short	0x0002
        /*001a*/ 	.short	0x0064
        /*001c*/ 	.short	0x0082
	.zero		2


//--------------------- .nv.info                  --------------------------
	.section	.nv.info,"",@"SHT_CUDA_INFO"
	.align	4


	//----- nvinfo : EIATTR_REGCOUNT
	.align		4
        /*0000*/ 	.byte	0x04, 0x2f
        /*0002*/ 	.short	(.L_1 - .L_0)
	.align		4
.L_0:
        /*0004*/ 	.word	index@(_Z12mandelKernelffffiiPiii)
        /*0008*/ 	.word	0x00000012


	//----- nvinfo : EIATTR_FRAME_SIZE
	.align		4
.L_1:
        /*000c*/ 	.byte	0x04, 0x11
        /*000e*/ 	.short	(.L_3 - .L_2)
	.align		4
.L_2:
        /*0010*/ 	.word	index@(_Z12mandelKernelffffiiPiii)
        /*0014*/ 	.word	0x00000000


	//----- nvinfo : EIATTR_MIN_STACK_SIZE
	.align		4
.L_3:
        /*0018*/ 	.byte	0x04, 0x12
        /*001a*/ 	.short	(.L_5 - .L_4)
	.align		4
.L_4:
        /*001c*/ 	.word	index@(_Z12mandelKernelffffiiPiii)
        /*0020*/ 	.word	0x00000000
.L_5:


//--------------------- .nv.compat                --------------------------
	.section	.nv.compat,"",@"SHT_CUDA_COMPAT_INFO"
	.align	4
        /*0000*/ 	.byte	0x02, 0x09, 0x00, 0x00, 0x02, 0x02, 0x01, 0x00, 0x02, 0x05, 0x05, 0x00, 0x03, 0x07, 0x01, 0x01
        /*0010*/ 	.byte	0x02, 0x03, 0x00, 0x00, 0x02, 0x06, 0x01, 0x00, 0x04, 0x0b, 0x08, 0x00, 0x01, 0x00, 0x00, 0x00
        /*0020*/ 	.byte	0x00, 0x00, 0x00, 0x00


//--------------------- .nv.info._Z12mandelKernelffffiiPiii --------------------------
	.section	.nv.info._Z12mandelKernelffffiiPiii,"",@"SHT_CUDA_INFO"
	.sectionflags	@""
	.align	4


	//----- nvinfo : EIATTR_CUDA_API_VERSION
	.align		4
        /*0000*/ 	.byte	0x04, 0x37
        /*0002*/ 	.short	(.L_7 - .L_6)
.L_6:
        /*0004*/ 	.word	0x00000082


	//----- nvinfo : EIATTR_KPARAM_INFO
	.align		4
.L_7:
        /*0008*/ 	.byte	0x04, 0x17
        /*000a*/ 	.short	(.L_9 - .L_8)
.L_8:
        /*000c*/ 	.word	0x00000000
        /*0010*/ 	.short	0x0008
        /*0012*/ 	.short	0x0024
        /*0014*/ 	.byte	0x00, 0xf0, 0x11, 0x00


	//----- nvinfo : EIATTR_KPARAM_INFO
	.align		4
.L_9:
        /*0018*/ 	.byte	0x04, 0x17
        /*001a*/ 	.short	(.L_11 - .L_10)
.L_10:
        /*001c*/ 	.word	0x00000000
        /*0020*/ 	.short	0x0007
        /*0022*/ 	.short	0x0020
        /*0024*/ 	.byte	0x00, 0xf0, 0x11, 0x00


	//----- nvinfo : EIATTR_KPARAM_INFO
	.align		4
.L_11:
        /*0028*/ 	.byte	0x04, 0x17
        /*002a*/ 	.short	(.L_13 - .L_12)
.L_12:
        /*002c*/ 	.word	0x00000000
        /*0030*/ 	.short	0x0006
        /*0032*/ 	.short	0x0018
        /*0034*/ 	.byte	0x00, 0xf5, 0x21, 0x00


	//----- nvinfo : EIATTR_KPARAM_INFO
	.align		4
.L_13:
        /*0038*/ 	.byte	0x04, 0x17
        /*003a*/ 	.short	(.L_15 - .L_14)
.L_14:
        /*003c*/ 	.word	0x00000000
        /*0040*/ 	.short	0x0005
        /*0042*/ 	.short	0x0014
        /*0044*/ 	.byte	0x00, 0xf0, 0x11, 0x00


	//----- nvinfo : EIATTR_KPARAM_INFO
	.align		4
.L_15:
        /*0048*/ 	.byte	0x04, 0x17
        /*004a*/ 	.short	(.L_17 - .L_16)
.L_16:
        /*004c*/ 	.word	0x00000000
        /*0050*/ 	.short	0x0004
        /*0052*/ 	.short	0x0010
        /*0054*/ 	.byte	0x00, 0xf0, 0x11, 0x00


	//----- nvinfo : EIATTR_KPARAM_INFO
	.align		4
.L_17:
        /*0058*/ 	.byte	0x04, 0x17
        /*005a*/ 	.short	(.L_19 - .L_18)
.L_18:
        /*005c*/ 	.word	0x00000000
        /*0060*/ 	.short	0x0003
        /*0062*/ 	.short	0x000c
        /*0064*/ 	.byte	0x00, 0xf0, 0x11, 0x00


	//----- nvinfo : EIATTR_KPARAM_INFO
	.align		4
.L_19:
        /*0068*/ 	.byte	0x04, 0x17
        /*006a*/ 	.short	(.L_21 - .L_20)
.L_20:
        /*006c*/ 	.word	0x00000000
        /*0070*/ 	.short	0x0002
        /*0072*/ 	.short	0x0008
        /*0074*/ 	.byte	0x00, 0xf0, 0x11, 0x00


	//----- nvinfo : EIATTR_KPARAM_INFO
	.align		4
.L_21:
        /*0078*/ 	.byte	0x04, 0x17
        /*007a*/ 	.short	(.L_23 - .L_22)
.L_22:
        /*007c*/ 	.word	0x00000000
        /*0080*/ 	.short	0x0001
        /*0082*/ 	.short	0x0004
        /*0084*/ 	.byte	0x00, 0xf0, 0x11, 0x00


	//----- nvinfo : EIATTR_KPARAM_INFO
	.align		4
.L_23:
        /*0088*/ 	.byte	0x04, 0x17
        /*008a*/ 	.short	(.L_25 - .L_24)
.L_24:
        /*008c*/ 	.word	0x00000000
        /*0090*/ 	.short	0x0000
        /*0092*/ 	.short	0x0000
        /*0094*/ 	.byte	0x00, 0xf0, 0x11, 0x00


	//----- nvinfo : EIATTR_SPARSE_MMA_MASK
	.align		4
.L_25:
        /*0098*/ 	.byte	0x03, 0x50
        /*009a*/ 	.short	0x0000


	//----- nvinfo : EIATTR_MAXREG_COUNT
	.align		4
        /*009c*/ 	.byte	0x03, 0x1b
        /*009e*/ 	.short	0x00ff


	//----- nvinfo : EIATTR_MERCURY_ISA_VERSION
	.align		4
        /*00a0*/ 	.byte	0x03, 0x5f
        /*00a2*/ 	.short	0x0101


	//----- nvinfo : EIATTR_VRC_CTA_INIT_COUNT
	.align		4
        /*00a4*/ 	.byte	0x02, 0x4a
	.zero		1
	.zero		1


	//----- nvinfo : EIATTR_EXIT_INSTR_OFFSETS
	.align		4
        /*00a8*/ 	.byte	0x04, 0x1c
        /*00aa*/ 	.short	(.L_27 - .L_26)


	//   ....[0]....
.L_26:
        /*00ac*/ 	.word	0x000000c0


	//   ....[1]....
        /*00b0*/ 	.word	0x00000280


	//   ....[2]....
        /*00b4*/ 	.word	0x000005d0


	//----- nvinfo : EIATTR_CRS_STACK_SIZE
	.align		4
.L_27:
        /*00b8*/ 	.byte	0x04, 0x1e
        /*00ba*/ 	.short	(.L_29 - .L_28)
.L_28:
        /*00bc*/ 	.word	0x00000000


	//----- nvinfo : EIATTR_CBANK_PARAM_SIZE
	.align		4
.L_29:
        /*00c0*/ 	.byte	0x03, 0x19
        /*00c2*/ 	.short	0x0028


	//----- nvinfo : EIATTR_PARAM_CBANK
	.align		4
        /*00c4*/ 	.byte	0x04, 0x0a
        /*00c6*/ 	.short	(.L_31 - .L_30)
	.align		4
.L_30:
        /*00c8*/ 	.word	index@(.nv.constant0._Z12mandelKernelffffiiPiii)
        /*00cc*/ 	.short	0x0380
        /*00ce*/ 	.short	0x0028


	//----- nvinfo : EIATTR_SW_WAR
	.align		4
.L_31:
        /*00d0*/ 	.byte	0x04, 0x36
        /*00d2*/ 	.short	(.L_33 - .L_32)
.L_32:
        /*00d4*/ 	.word	0x00000008
.L_33:


//--------------------- .nv.callgraph             --------------------------
	.section	.nv.callgraph,"",@"SHT_CUDA_CALLGRAPH"
	.align	4
	.sectionentsize	8
	.align		4
        /*0000*/ 	.word	0x00000000
	.align		4
        /*0004*/ 	.word	0xffffffff
	.align		4
        /*0008*/ 	.word	0x00000000
	.align		4
        /*000c*/ 	.word	0xfffffffe
	.align		4
        /*0010*/ 	.word	0x00000000
	.align		4
        /*0014*/ 	.word	0xfffffffd
	.align		4
        /*0018*/ 	.word	0x00000000
	.align		4
        /*001c*/ 	.word	0xfffffffc


//--------------------- .text._Z12mandelKernelffffiiPiii --------------------------
	.section	.text._Z12mandelKernelffffiiPiii,"ax",@progbits
	.align	128
        .global         _Z12mandelKernelffffiiPiii
        .type           _Z12mandelKernelffffiiPiii,@function
        .size           _Z12mandelKernelffffiiPiii,(.L_x_13 - _Z12mandelKernelffffiiPiii)
        .other          _Z12mandelKernelffffiiPiii,@"STO_CUDA_ENTRY STV_DEFAULT"
_Z12mandelKernelffffiiPiii:
.text._Z12mandelKernelffffiiPiii:
[----:B------:R-:W-:Y:S01]  /*0000*/  LDC R1, c[0x0][0x37c] ;  /* 0x0000df00ff017b82 */ /* 0x000fe20000000800 */
[----:B------:R-:W0:Y:S07]  /*0010*/  S2R R3, SR_TID.Y ;  /* 0x0000000000037919 */ /* 0x000e2e0000002200 */
[----:B------:R-:W1:Y:S01]  /*0020*/  LDC R2, c[0x0][0x360] ;  /* 0x0000d800ff027b82 */ /* 0x000e620000000800 */
[----:B------:R-:W2:Y:S01]  /*0030*/  LDCU UR6, c[0x0][0x394] ;  /* 0x00007280ff0677ac */ /* 0x000ea20008000800 */
[----:B------:R-:W1:Y:S06]  /*0040*/  S2R R5, SR_TID.X ;  /* 0x0000000000057919 */ /* 0x000e6c0000002100 */
[----:B------:R-:W0:Y:S08]  /*0050*/  S2UR UR5, SR_CTAID.Y ;  /* 0x00000000000579c3 */ /* 0x000e300000002600 */
[----:B------:R-:W0:Y:S08]  /*0060*/  LDC R0, c[0x0][0x364] ;  /* 0x0000d900ff007b82 */ /* 0x000e300000000800 */
[----:B------:R-:W1:Y:S01]  /*0070*/  S2UR UR4, SR_CTAID.X ;  /* 0x00000000000479c3 */ /* 0x000e620000002500 */
[----:B0-----:R-:W-:-:S05]  /*0080*/  IMAD R0, R0, UR5, R3 ;  /* 0x0000000500007c24 */ /* 0x001fca000f8e0203 */
[----:B------:R-:W-:Y:S01]  /*0090*/  SHF.L.U32 R3, R0, 0x1, RZ ;  /* 0x0000000100037819 */ /* 0x000fe200000006ff */
[----:B-1----:R-:W-:-:S03]  /*00a0*/  IMAD R2, R2, UR4, R5 ;  /* 0x0000000402027c24 */ /* 0x002fc6000f8e0205 */
[----:B--2---:R-:W-:-:S13]  /*00b0*/  ISETP.GE.AND P0, PT, R3, UR6, PT ;  /* 0x0000000603007c0c */ /* 0x004fda000bf06270 */
[----:B------:R-:W-:Y:S05]  /*00c0*/  @P0 EXIT ;  /* 0x000000000000094d */ /* 0x000fea0003800000 */
[----:B------:R-:W0:Y:S01]  /*00d0*/  LDCU UR4, c[0x0][0x3a0] ;  /* 0x00007400ff0477ac */ /* 0x000e220008000800 */
[----:B------:R-:W-:Y:S01]  /*00e0*/  SHF.L.U32 R2, R2, 0x1, RZ ;  /* 0x0000000102027819 */ /* 0x000fe200000006ff */
[----:B------:R-:W-:Y:S01]  /*00f0*/  VIADD R0, R3, 0x2 ;  /* 0x0000000203007836 */ /* 0x000fe20000000000 */
[----:B------:R-:W1:Y:S01]  /*0100*/  LDCU.64 UR6, c[0x0][0x358] ;  /* 0x00006b00ff0677ac */ /* 0x000e620008000a00 */
[----:B0-----:R-:W-:-:S09]  /*0110*/  UISETP.GT.AND UP0, UPT, UR4, URZ, UPT ;  /* 0x000000ff0400728c */ /* 0x001fd2000bf04270 */
[----:B-1----:R-:W-:Y:S05]  /*0120*/  BRA.U UP0, `(.L_x_0) ;  /* 0x0000000100587547 */ /* 0x002fea000b800000 */
.L_x_4:
[----:B------:R-:W0:Y:S01]  /*0130*/  LDC R11, c[0x0][0x390] ;  /* 0x0000e400ff0b7b82 */ /* 0x000e220000000800 */
[----:B------:R-:W-:Y:S01]  /*0140*/  BSSY.RECONVERGENT B0, `(.L_x_1) ;  /* 0x000000e000007945 */ /* 0x000fe20003800200 */
[----:B0-----:R-:W-:-:S13]  /*0150*/  ISETP.GE.AND P0, PT, R2, R11, PT ;  /* 0x0000000b0200720c */ /* 0x001fda0003f06270 */
[----:B------:R-:W-:Y:S05]  /*0160*/  @P0 BRA `(.L_x_2) ;  /* 0x00000000002c0947 */ /* 0x000fea0003800000 */
[----:B------:R-:W0:Y:S01]  /*0170*/  LDC R10, c[0x0][0x3a4] ;  /* 0x0000e900ff0a7b82 */ /* 0x000e220000000800 */
[----:B------:R-:W-:-:S07]  /*0180*/  MOV R8, R2 ;  /* 0x0000000200087202 */ /* 0x000fce0000000f00 */
[----:B------:R-:W1:Y:S02]  /*0190*/  LDC.64 R6, c[0x0][0x398] ;  /* 0x0000e600ff067b82 */ /* 0x000e640000000a00 */
.L_x_3:
[--C-:B0-----:R-:W-:Y:S02]  /*01a0*/  IMAD R5, R3, R10, R8.reuse ;  /* 0x0000000a03057224 */ /* 0x101fe400078e0208 */
[----:B------:R-:W-:Y:S01]  /*01b0*/  IMAD.MOV.U32 R9, RZ, RZ, R8 ;  /* 0x000000ffff097224 */ /* 0x000fe200078e0008 */
[----:B------:R-:W-:Y:S01]  /*01c0*/  IADD3 R8, PT, PT, R8, 0x1, RZ ;  /* 0x0000000108087810 */ /* 0x000fe20007ffe0ff */
[----:B-1----:R-:W-:-:S03]  /*01d0*/  IMAD.WIDE R4, R5, 0x4, R6 ;  /* 0x0000000405047825 */ /* 0x002fc600078e0206 */
[----:B------:R-:W-:Y:S02]  /*01e0*/  ISETP.LE.AND P1, PT, R9, R2, PT ;  /* 0x000000020900720c */ /* 0x000fe40003f23270 */
[----:B------:R2:W-:Y:S01]  /*01f0*/  STG.E desc[UR6][R4.64], RZ ;  /* 0x000000ff04007986 */ /* 0x0005e2000c101906 */
[----:B------:R-:W-:-:S13]  /*0200*/  ISETP.GE.AND P0, PT, R8, R11, PT ;  /* 0x0000000b0800720c */ /* 0x000fda0003f06270 */
[----:B--2---:R-:W-:Y:S05]  /*0210*/  @!P0 BRA P1, `(.L_x_3) ;  /* 0xfffffffc00e08947 */ /* 0x004fea000083ffff */
.L_x_2:
[----:B------:R-:W-:Y:S05]  /*0220*/  BSYNC.RECONVERGENT B0 ;  /* 0x0000000000007941 */ /* 0x000fea0003800200 */
.L_x_1:
[----:B------:R-:W0:Y:S01]  /*0230*/  LDCU UR4, c[0x0][0x394] ;  /* 0x00007280ff0477ac */ /* 0x000e220008000800 */
[----:B------:R-:W-:-:S05]  /*0240*/  VIADD R3, R3, 0x1 ;  /* 0x0000000103037836 */ /* 0x000fca0000000000 */
[C---:B------:R-:W-:Y:S02]  /*0250*/  ISETP.GE.U32.AND P0, PT, R3.reuse, R0, PT ;  /* 0x000000000300720c */ /* 0x040fe40003f06070 */
[----:B0-----:R-:W-:-:S13]  /*0260*/  ISETP.LT.AND P1, PT, R3, UR4, PT ;  /* 0x0000000403007c0c */ /* 0x001fda000bf21270 */
[----:B------:R-:W-:Y:S05]  /*0270*/  @!P0 BRA P1, `(.L_x_4) ;  /* 0xfffffffc00ac8947 */ /* 0x000fea000083ffff */
[----:B------:R-:W-:Y:S05]  /*0280*/  EXIT ;  /* 0x000000000000794d */ /* 0x000fea0003800000 */
.L_x_0:
[----:B------:R-:W-:-:S12]  /*0290*/  UIADD3 UR4, UPT, UPT, -UR4, URZ, URZ ;  /* 0x000000ff04047290 */ /* 0x000fd8000fffe1ff */
.L_x_11:
[----:B------:R-:W0:Y:S01]  /*02a0*/  LDCU UR5, c[0x0][0x390] ;  /* 0x00007200ff0577ac */ /* 0x000e220008000800 */
[----:B------:R-:W-:Y:S01]  /*02b0*/  BSSY.RECONVERGENT B0, `(.L_x_5) ;  /* 0x000002d000007945 */ /* 0x000fe20003800200 */
[----:B0-----:R-:W-:-:S13]  /*02c0*/  ISETP.GE.AND P0, PT, R2, UR5, PT ;  /* 0x0000000502007c0c */ /* 0x001fda000bf06270 */
[----:B-1----:R-:W-:Y:S05]  /*02d0*/  @P0 BRA `(.L_x_6) ;  /* 0x0000000000a80947 */ /* 0x002fea0003800000 */
[----:B------:R-:W0:Y:S01]  /*02e0*/  LDC R5, c[0x0][0x384] ;  /* 0x0000e100ff057b82 */ /* 0x000e220000000800 */
[----:B------:R-:W0:Y:S01]  /*02f0*/  LDCU UR5, c[0x0][0x38c] ;  /* 0x00007180ff0577ac */ /* 0x000e220008000800 */
[----:B------:R-:W-:Y:S02]  /*0300*/  I2FP.F32.U32 R4, R3 ;  /* 0x0000000300047245 */ /* 0x000fe40000201000 */
[----:B------:R-:W-:-:S03]  /*0310*/  MOV R6, R2 ;  /* 0x0000000200067202 */ /* 0x000fc60000000f00 */
[----:B0-----:R-:W-:-:S07]  /*0320*/  FFMA R11, R4, UR5, R5 ;  /* 0x00000005040b7c23 */ /* 0x001fce0008000005 */
.L_x_10:
[----:B------:R-:W0:Y:S01]  /*0330*/  LDC R5, c[0x0][0x380] ;  /* 0x0000e000ff057b82 */ /* 0x000e220000000800 */
[----:B------:R-:W0:Y:S01]  /*0340*/  LDCU UR5, c[0x0][0x388] ;  /* 0x00007100ff0577ac */ /* 0x000e220008000800 */
[----:B------:R-:W-:Y:S01]  /*0350*/  I2FP.F32.S32 R4, R6 ;  /* 0x0000000600047245 */ /* 0x000fe20000201400 */
[----:B------:R-:W-:Y:S01]  /*0360*/  BSSY.RECONVERGENT B1, `(.L_x_7) ;  /* 0x0000016000017945 */ /* 0x000fe20003800200 */
[----:B------:R-:W-:-:S04]  /*0370*/  MOV R15, UR4 ;  /* 0x00000004000f7c02 */ /* 0x000fc80008000f00 */
[----:B-1----:R-:W1:Y:S01]  /*0380*/  LDC R14, c[0x0][0x3a0] ;  /* 0x0000e800ff0e7b82 */ /* 0x002e620000000800 */
[----:B0-----:R-:W-:Y:S01]  /*0390*/  FFMA R10, R4, UR5, R5 ;  /* 0x00000005040a7c23 */ /* 0x001fe20008000005 */
[----:B------:R-:W-:Y:S02]  /*03a0*/  IMAD.MOV.U32 R4, RZ, RZ, RZ ;  /* 0x000000ffff047224 */ /* 0x000fe400078e00ff */
[----:B------:R-:W-:Y:S02]  /*03b0*/  IMAD.MOV.U32 R5, RZ, RZ, R11 ;  /* 0x000000ffff057224 */ /* 0x000fe400078e000b */
[----:B------:R-:W-:-:S07]  /*03c0*/  MOV R7, R10 ;  /* 0x0000000a00077202 */ /* 0x000fce0000000f00 */
.L_x_9:
[----:B------:R-:W-:Y:S01]  /*03d0*/  FMUL R12, R7, R7 ;  /* 0x00000007070c7220 */ /* 0x000fe20000400000 */
[----:B------:R-:W-:Y:S01]  /*03e0*/  FMUL R13, R5, R5 ;  /* 0x00000005050d7220 */ /* 0x000fe20000400000 */
[----:B------:R-:W-:-:S03]  /*03f0*/  IMAD.MOV.U32 R9, RZ, RZ, R4 ;  /* 0x000000ffff097224 */ /* 0x000fc600078e0004 */
[----:B------:R-:W-:-:S05]  /*0400*/  FADD R8, R12, R13 ;  /* 0x0000000d0c087221 */ /* 0x000fca0000000000 */
[----:B------:R-:W-:-:S13]  /*0410*/  FSETP.GT.AND P0, PT, R8, 4, PT ;  /* 0x408000000800780b */ /* 0x000fda0003f04000 */
[----:B------:R-:W-:Y:S05]  /*0420*/  @P0 BRA `(.L_x_8) ;  /* 0x0000000000240947 */ /* 0x000fea0003800000 */
[----:B------:R-:W-:Y:S01]  /*0430*/  IADD3 R15, PT, PT, R15, 0x1, RZ ;  /* 0x000000010f0f7810 */ /* 0x000fe20007ffe0ff */
[----:B------:R-:W-:Y:S01]  /*0440*/  FADD R8, R7, R7 ;  /* 0x0000000707087221 */ /* 0x000fe20000000000 */
[----:B------:R-:W-:Y:S01]  /*0450*/  FADD R7, R12, -R13 ;  /* 0x8000000d0c077221 */ /* 0x000fe20000000000 */
[----:B------:R-:W-:Y:S01]  /*0460*/  VIADD R4, R4, 0x1 ;  /* 0x0000000104047836 */ /* 0x000fe20000000000 */
[----:B------:R-:W-:Y:S01]  /*0470*/  ISETP.NE.AND P0, PT, R15, RZ, PT ;  /* 0x000000ff0f00720c */ /* 0x000fe20003f05270 */
[----:B------:R-:W-:Y:S01]  /*0480*/  FFMA R5, R8, R5, R11 ;  /* 0x0000000508057223 */ /* 0x000fe2000000000b */
[----:B------:R-:W-:-:S11]  /*0490*/  FADD R7, R10, R7 ;  /* 0x000000070a077221 */ /* 0x000fd60000000000 */
[----:B------:R-:W-:Y:S05]  /*04a0*/  @P0 BRA `(.L_x_9) ;  /* 0xfffffffc00c80947 */ /* 0x000fea000383ffff */
[----:B-1----:R-:W-:-:S07]  /*04b0*/  MOV R9, R14 ;  /* 0x0000000e00097202 */ /* 0x002fce0000000f00 */
.L_x_8:
[----:B------:R-:W-:Y:S05]  /*04c0*/  BSYNC.RECONVERGENT B1 ;  /* 0x0000000000017941 */ /* 0x000fea0003800200 */
.L_x_7:
[----:B------:R-:W0:Y:S01]  /*04d0*/  LDC.64 R4, c[0x0][0x398] ;  /* 0x0000e600ff047b82 */ /* 0x000e220000000a00 */
[----:B------:R-:W2:Y:S01]  /*04e0*/  LDCU UR5, c[0x0][0x3a4] ;  /* 0x00007480ff0577ac */ /* 0x000ea20008000800 */
[----:B------:R-:W3:Y:S01]  /*04f0*/  LDCU UR8, c[0x0][0x390] ;  /* 0x00007200ff0877ac */ /* 0x000ee20008000800 */
[----:B--2---:R-:W-:-:S04]  /*0500*/  IMAD R7, R3, UR5, R6 ;  /* 0x0000000503077c24 */ /* 0x004fc8000f8e0206 */
[----:B0-----:R-:W-:-:S04]  /*0510*/  IMAD.WIDE R4, R7, 0x4, R4 ;  /* 0x0000000407047825 */ /* 0x001fc800078e0204 */
[----:B------:R-:W-:Y:S01]  /*0520*/  VIADD R7, R6, 0x1 ;  /* 0x0000000106077836 */ /* 0x000fe20000000000 */
[----:B------:R0:W-:Y:S04]  /*0530*/  STG.E desc[UR6][R4.64], R9 ;  /* 0x0000000904007986 */ /* 0x0001e8000c101906 */
[----:B---3--:R-:W-:-:S04]  /*0540*/  ISETP.GE.AND P0, PT, R7, UR8, PT ;  /* 0x0000000807007c0c */ /* 0x008fc8000bf06270 */
[----:B------:R-:W-:Y:S02]  /*0550*/  ISETP.GT.OR P0, PT, R6, R2, P0 ;  /* 0x000000020600720c */ /* 0x000fe40000704670 */
[----:B------:R-:W-:-:S11]  /*0560*/  MOV R6, R7 ;  /* 0x0000000700067202 */ /* 0x000fd60000000f00 */
[----:B0-----:R-:W-:Y:S05]  /*0570*/  @!P0 BRA `(.L_x_10) ;  /* 0xfffffffc006c8947 */ /* 0x001fea000383ffff */
.L_x_6:
[----:B------:R-:W-:Y:S05]  /*0580*/  BSYNC.RECONVERGENT B0 ;  /* 0x0000000000007941 */ /* 0x000fea0003800200 */
.L_x_5:
[----:B------:R-:W0:Y:S01]  /*0590*/  LDCU UR5, c[0x0][0x394] ;  /* 0x00007280ff0577ac */ /* 0x000e220008000800 */
[----:B------:R-:W-:-:S05]  /*05a0*/  VIADD R3, R3, 0x1 ;  /* 0x0000000103037836 */ /* 0x000fca0000000000 */
[----:B0-----:R-:W-:-:S04]  /*05b0*/  ISETP.GE.AND P0, PT, R3, UR5, PT ;  /* 0x0000000503007c0c */ /* 0x001fc8000bf06270 */
[----:B------:R-:W-:-:S13]  /*05c0*/  ISETP.GE.U32.OR P0, PT, R3, R0, P0 ;  /* 0x000000000300720c */ /* 0x000fda0000706470 */
[----:B------:R-:W-:Y:S05]  /*05d0*/  @P0 EXIT ;  /* 0x000000000000094d */ /* 0x000fea0003800000 */
[----:B------:R-:W-:Y:S05]  /*05e0*/  BRA `(.L_x_11) ;  /* 0xfffffffc002c7947 */ /* 0x000fea000383ffff */
.L_x_12:
[----:B------:R-:W-:-:S00]  /*05f0*/  BRA `(.L_x_12) ;  /* 0xfffffffc00fc7947 */ /* 0x000fc0000383ffff */
[----:B------:R-:W-:-:S00]  /*0600*/  NOP ;  /* 0x0000000000007918 */ /* 0x000fc00000000000 */
[----:B------:R-:W-:-:S00]  /*0610*/  NOP ;  /* 0x0000000000007918 */ /* 0x000fc00000000000 */
[----:B------:R-:W-:-:S00]  /*0620*/  NOP ;  /* 0x0000000000007918 */ /* 0x000fc00000000000 */
[----:B------:R-:W-:-:S00]  /*0630*/  NOP ;  /* 0x0000000000007918 */ /* 0x000fc00000000000 */
[----:B------:R-:W-:-:S00]  /*0640*/  NOP ;  /* 0x0000000000007918 */ /* 0x000fc00000000000 */
[----:B------:R-:W-:-:S00]  /*0650*/  NOP ;  /* 0x0000000000007918 */ /* 0x000fc00000000000 */
[----:B------:R-:W-:-:S00]  /*0660*/  NOP ;  /* 0x0000000000007918 */ /* 0x000fc00000000000 */
[----:B------:R-:W-:-:S00]  /*0670*/  NOP ;  /* 0x0000000000007918 */ /* 0x000fc00000000000 */
.L_x_13:


//--------------------- .nv.shared.reserved.0     --------------------------
	.section	.nv.shared.reserved.0,"aw",@nobits
	.weak		__nv_reservedSMEM_offset_0_alias
	.size		__nv_reservedSMEM_offset_0_alias, 0, 64
	.other		__nv_reservedSMEM_offset_0_alias,@"STO_CUDA_RESERVED_SHARED STV_DEFAULT"
__nv_reservedSMEM_offset_0_alias:
	.zero		0
	.zero		64


//--------------------- .nv.constant0._Z12mandelKernelffffiiPiii --------------------------
	.section	.nv.constant0._Z12mandelKernelffffiiPiii,"a",@progbits
	.sectionflags	@""
	.align	4
.nv.constant0._Z12mandelKernelffffiiPiii:
	.zero		936


//--------------------- SYMBOLS --------------------------

	.type		.nv.reservedSmem.offset0,@object
	.size		.nv.reservedSmem.offset0,0x4
